	.headerflags	@"EF_CUDA_TEXMODE_UNIFIED EF_CUDA_64BIT_ADDRESS EF_CUDA_ACCELERATORS EF_CUDA_SM90 EF_CUDA_VIRTUAL_SM(EF_CUDA_SM90)"
	.elftype	@"ET_EXEC"


//--------------------- .nv.info                  --------------------------
	.section	.nv.info,"",@"SHT_CUDA_INFO"
	.align	4


	//----- nvinfo : EIATTR_REGCOUNT
	.align		4
        /*0000*/ 	.byte	0x04, 0x2f
        /*0002*/ 	.short	(.L_1 - .L_0)
	.align		4
.L_0:
        /*0004*/ 	.word	index@(triton_poi_fused_convolution_relu_12)
        /*0008*/ 	.word	0x0000000c


	//----- nvinfo : EIATTR_MIN_STACK_SIZE
	.align		4
.L_1:
        /*000c*/ 	.byte	0x04, 0x12
        /*000e*/ 	.short	(.L_3 - .L_2)
	.align		4
.L_2:
        /*0010*/ 	.word	index@(triton_poi_fused_convolution_relu_12)
        /*0014*/ 	.word	0x00000000


	//----- nvinfo : EIATTR_FRAME_SIZE
	.align		4
.L_3:
        /*0018*/ 	.byte	0x04, 0x11
        /*001a*/ 	.short	(.L_5 - .L_4)
	.align		4
.L_4:
        /*001c*/ 	.word	index@(triton_poi_fused_convolution_relu_12)
        /*0020*/ 	.word	0x00000000


	//----- nvinfo : EIATTR_MIN_STACK_SIZE
	.align		4
.L_5:
        /*0024*/ 	.byte	0x04, 0x12
        /*0026*/ 	.short	(.L_7 - .L_6)
	.align		4
.L_6:
        /*0028*/ 	.word	index@(triton_poi_fused_convolution_relu_12)
        /*002c*/ 	.word	0x00000000
.L_7:


//--------------------- .nv.info.triton_poi_fused_convolution_relu_12 --------------------------
	.section	.nv.info.triton_poi_fused_convolution_relu_12,"",@"SHT_CUDA_INFO"
	.sectionflags	@""
	.align	4


	//----- nvinfo : EIATTR_CUDA_API_VERSION
	.align		4
        /*0000*/ 	.byte	0x04, 0x37
        /*0002*/ 	.short	(.L_9 - .L_8)
.L_8:
        /*0004*/ 	.word	0x0000007c


	//----- nvinfo : EIATTR_KPARAM_INFO
	.align		4
.L_9:
        /*0008*/ 	.byte	0x04, 0x17
        /*000a*/ 	.short	(.L_11 - .L_10)
.L_10:
        /*000c*/ 	.word	0x00000000
        /*0010*/ 	.short	0x0002
        /*0012*/ 	.short	0x0010
        /*0014*/ 	.byte	0x00, 0xf0, 0x11, 0x00


	//----- nvinfo : EIATTR_KPARAM_INFO
	.align		4
.L_11:
        /*0018*/ 	.byte	0x04, 0x17
        /*001a*/ 	.short	(.L_13 - .L_12)
.L_12:
        /*001c*/ 	.word	0x00000000
        /*0020*/ 	.short	0x0001
        /*0022*/ 	.short	0x0008
        /*0024*/ 	.byte	0x00, 0xf4, 0x21, 0x00


	//----- nvinfo : EIATTR_KPARAM_INFO
	.align		4
.L_13:
        /*0028*/ 	.byte	0x04, 0x17
        /*002a*/ 	.short	(.L_15 - .L_14)
.L_14:
        /*002c*/ 	.word	0x00000000
        /*0030*/ 	.short	0x0000
        /*0032*/ 	.short	0x0000
        /*0034*/ 	.byte	0x00, 0xf4, 0x21, 0x00


	//----- nvinfo : EIATTR_SPARSE_MMA_MASK
	.align		4
.L_15:
        /*0038*/ 	.byte	0x03, 0x50
        /*003a*/ 	.short	0x0000


	//----- nvinfo : EIATTR_MAXREG_COUNT
	.align		4
        /*003c*/ 	.byte	0x03, 0x1b
        /*003e*/ 	.short	0x00ff


	//----- nvinfo : EIATTR_EXIT_INSTR_OFFSETS
	.align		4
        /*0040*/ 	.byte	0x04, 0x1c
        /*0042*/ 	.short	(.L_17 - .L_16)


	//   ....[0]....
.L_16:
        /*0044*/ 	.word	0x00000170


	//   ....[1]....
        /*0048*/ 	.word	0x00000190


	//----- nvinfo : EIATTR_REQNTID
	.align		4
.L_17:
        /*004c*/ 	.byte	0x04, 0x10
        /*004e*/ 	.short	(.L_19 - .L_18)
.L_18:
        /*0050*/ 	.word	0x00000080
        /*0054*/ 	.word	0x00000001
        /*0058*/ 	.word	0x00000001


	//----- nvinfo : EIATTR_CBANK_PARAM_SIZE
	.align		4
.L_19:
        /*005c*/ 	.byte	0x03, 0x19
        /*005e*/ 	.short	0x0014


	//----- nvinfo : EIATTR_PARAM_CBANK
	.align		4
        /*0060*/ 	.byte	0x04, 0x0a
        /*0062*/ 	.short	(.L_21 - .L_20)
	.align		4
.L_20:
        /*0064*/ 	.word	index@(.nv.constant0.triton_poi_fused_convolution_relu_12)
        /*0068*/ 	.short	0x0210
        /*006a*/ 	.short	0x0014


	//----- nvinfo : EIATTR_SW_WAR
	.align		4
.L_21:
        /*006c*/ 	.byte	0x04, 0x36
        /*006e*/ 	.short	(.L_23 - .L_22)
.L_22:
        /*0070*/ 	.word	0x00000008
.L_23:


//--------------------- .nv.callgraph             --------------------------
	.section	.nv.callgraph,"",@"SHT_CUDA_CALLGRAPH"
	.align	4
	.sectionentsize	8
	.align		4
        /*0000*/ 	.word	0x00000000
	.align		4
        /*0004*/ 	.word	0xffffffff
	.align		4
        /*0008*/ 	.word	0x00000000
	.align		4
        /*000c*/ 	.word	0xfffffffe
	.align		4
        /*0010*/ 	.word	0x00000000
	.align		4
        /*0014*/ 	.word	0xfffffffd
	.align		4
        /*0018*/ 	.word	0x00000000
	.align		4
        /*001c*/ 	.word	0xfffffffc


//--------------------- .text.triton_poi_fused_convolution_relu_12 --------------------------
	.section	.text.triton_poi_fused_convolution_relu_12,"ax",@progbits
	.align	128
        .global         triton_poi_fused_convolution_relu_12
        .type           triton_poi_fused_convolution_relu_12,@function
        .size           triton_poi_fused_convolution_relu_12,(.L_x_1 - triton_poi_fused_convolution_relu_12)
        .other          triton_poi_fused_convolution_relu_12,@"STO_CUDA_ENTRY STV_DEFAULT"
triton_poi_fused_convolution_relu_12:
.text.triton_poi_fused_convolution_relu_12:
[----:B------:R-:W0:Y:S02]  /*0000*/  LDC R1, c[0x0][0x28] ;  /* 0x00000a00ff017b82 */ /* 0x000e240000000800 */
[----:B------:R-:W1:Y:S01]  /*0010*/  S2R R0, SR_TID.X ;  /* 0x0000000000007919 */ /* 0x000e620000002100 */
[----:B------:R-:W2:Y:S01]  /*0020*/  LDC.64 R2, c[0x0][0x210] ;  /* 0x00008400ff027b82 */ /* 0x000ea20000000a00 */
[----:B------:R-:W-:Y:S01]  /*0030*/  ULDC.64 UR4, c[0x0][0x208] ;  /* 0x0000820000047ab9 */ /* 0x000fe20000000a00 */
[----:B------:R-:W3:Y:S06]  /*0040*/  S2R R7, SR_CTAID.X ;  /* 0x0000000000077919 */ /* 0x000eec0000002500 */
[----:B------:R-:W4:Y:S01]  /*0050*/  LDC.64 R4, c[0x0][0x218] ;  /* 0x00008600ff047b82 */ /* 0x000f220000000a00 */
[----:B-1----:R-:W-:-:S02]  /*0060*/  LOP3.LUT R0, R0, 0x7f, RZ, 0xc0, !PT ;  /* 0x0000007f00007812 */ /* 0x002fc400078ec0ff */
[----:B---3--:R-:W-:-:S03]  /*0070*/  SHF.R.S32.HI R6, RZ, 0x18, R7 ;  /* 0x00000018ff067819 */ /* 0x008fc60000011407 */
[----:B------:R-:W-:Y:S01]  /*0080*/  IMAD R7, R7, 0x80, R0 ;  /* 0x0000008007077824 */ /* 0x000fe200078e0200 */
[----:B------:R-:W-:-:S03]  /*0090*/  SGXT R0, R6, 0x1 ;  /* 0x000000010600781a */ /* 0x000fc60000000200 */
[C---:B--2---:R-:W-:Y:S01]  /*00a0*/  IMAD.WIDE R2, R7.reuse, 0x4, R2 ;  /* 0x0000000407027825 */ /* 0x044fe200078e0202 */
[----:B------:R-:W-:Y:S02]  /*00b0*/  ISETP.GE.AND P1, PT, R7, 0x400, PT ;  /* 0x000004000700780c */ /* 0x000fe40003f26270 */
[----:B------:R-:W-:-:S04]  /*00c0*/  LEA.HI R0, R0, R7, RZ, 0x8 ;  /* 0x0000000700007211 */ /* 0x000fc800078f40ff */
[----:B------:R-:W-:-:S05]  /*00d0*/  LOP3.LUT R0, R0, 0xffffff00, RZ, 0xc0, !PT ;  /* 0xffffff0000007812 */ /* 0x000fca00078ec0ff */
[----:B------:R-:W-:Y:S02]  /*00e0*/  IMAD.IADD R9, R7, 0x1, -R0 ;  /* 0x0000000107097824 */ /* 0x000fe400078e0a00 */
[----:B------:R-:W-:Y:S02]  /*00f0*/  IMAD.MOV.U32 R0, RZ, RZ, RZ ;  /* 0x000000ffff007224 */ /* 0x000fe400078e00ff */
[----:B------:R-:W-:Y:S02]  /*0100*/  IMAD.MOV.U32 R7, RZ, RZ, RZ ;  /* 0x000000ffff077224 */ /* 0x000fe400078e00ff */
[----:B----4-:R-:W-:Y:S02]  /*0110*/  IMAD.WIDE R4, R9, 0x4, R4 ;  /* 0x0000000409047825 */ /* 0x010fe400078e0204 */
[----:B------:R-:W2:Y:S04]  /*0120*/  @!P1 LDG.E R0, desc[UR4][R2.64] ;  /* 0x0000000402009981 */ /* 0x000ea8000c1e1900 */
[----:B------:R-:W2:Y:S02]  /*0130*/  @!P1 LDG.E.EL R7, desc[UR4][R4.64] ;  /* 0x0000000404079981 */ /* 0x000ea4000c2e1900 */
[----:B--2---:R-:W-:Y:S01]  /*0140*/  FADD R6, R7, R0 ;  /* 0x0000000007067221 */ /* 0x004fe20000000000 */
[----:B------:R-:W-:-:S04]  /*0150*/  FSETP.GEU.AND P0, PT, R0, -R7, PT ;  /* 0x800000070000720b */ /* 0x000fc80003f0e000 */
[----:B------:R-:W-:Y:S01]  /*0160*/  FSEL R7, R6, RZ, P0 ;  /* 0x000000ff06077208 */ /* 0x000fe20000000000 */
[----:B------:R-:W-:Y:S08]  /*0170*/  @P1 EXIT ;  /* 0x000000000000194d */ /* 0x000ff00003800000 */
[----:B------:R-:W-:Y:S01]  /*0180*/  STG.E desc[UR4][R2.64], R7 ;  /* 0x0000000702007986 */ /* 0x000fe2000c101904 */
[----:B------:R-:W-:Y:S05]  /*0190*/  EXIT ;  /* 0x000000000000794d */ /* 0x000fea0003800000 */
.L_x_0:
[----:B------:R-:W-:-:S00]  /*01a0*/  BRA `(.L_x_0) ;  /* 0xfffffffc00fc7947 */ /* 0x000fc0000383ffff */
[----:B------:R-:W-:-:S00]  /*01b0*/  NOP ;  /* 0x0000000000007918 */ /* 0x000fc00000000000 */
        /* <DEDUP_REMOVED lines=12> */
.L_x_1:


//--------------------- .nv.constant0.triton_poi_fused_convolution_relu_12 --------------------------
	.section	.nv.constant0.triton_poi_fused_convolution_relu_12,"a",@progbits
	.sectionflags	@""
	.align	4
.nv.constant0.triton_poi_fused_convolution_relu_12:
	.zero		548
